	.headerflags	@"EF_CUDA_TEXMODE_UNIFIED EF_CUDA_64BIT_ADDRESS EF_CUDA_SM89 EF_CUDA_VIRTUAL_SM(EF_CUDA_SM89)"
	.elftype	@"ET_EXEC"


//--------------------- .nv.info                  --------------------------
	.section	.nv.info,"",@"SHT_CUDA_INFO"
	.align	4


	//----- nvinfo : EIATTR_REGCOUNT
	.align		4
        /*0000*/ 	.byte	0x04, 0x2f
        /*0002*/ 	.short	(.L_8 - .L_7)
	.align		4
.L_7:
        /*0004*/ 	.word	index@(triton__0d1d2d3d45de)
        /*0008*/ 	.word	0x00000028


	//----- nvinfo : EIATTR_MAX_STACK_SIZE
	.align		4
.L_8:
        /*000c*/ 	.byte	0x04, 0x23
        /*000e*/ 	.short	(.L_10 - .L_9)
	.align		4
.L_9:
        /*0010*/ 	.word	index@($__internal_0_$__cuda_sm70_shflsync_bfly)
        /*0014*/ 	.word	0x00000000


	//----- nvinfo : EIATTR_MIN_STACK_SIZE
	.align		4
.L_10:
        /*0018*/ 	.byte	0x04, 0x12
        /*001a*/ 	.short	(.L_12 - .L_11)
	.align		4
.L_11:
        /*001c*/ 	.word	index@($__internal_0_$__cuda_sm70_shflsync_bfly)
        /*0020*/ 	.word	0x00000000


	//----- nvinfo : EIATTR_FRAME_SIZE
	.align		4
.L_12:
        /*0024*/ 	.byte	0x04, 0x11
        /*0026*/ 	.short	(.L_14 - .L_13)
	.align		4
.L_13:
        /*0028*/ 	.word	index@($__internal_0_$__cuda_sm70_shflsync_bfly)
        /*002c*/ 	.word	0x00000000


	//----- nvinfo : EIATTR_MAX_STACK_SIZE
	.align		4
.L_14:
        /*0030*/ 	.byte	0x04, 0x23
        /*0032*/ 	.short	(.L_16 - .L_15)
	.align		4
.L_15:
        /*0034*/ 	.word	index@(triton__0d1d2d3d45de)
        /*0038*/ 	.word	0x00000000


	//----- nvinfo : EIATTR_MIN_STACK_SIZE
	.align		4
.L_16:
        /*003c*/ 	.byte	0x04, 0x12
        /*003e*/ 	.short	(.L_18 - .L_17)
	.align		4
.L_17:
        /*0040*/ 	.word	index@(triton__0d1d2d3d45de)
        /*0044*/ 	.word	0x00000000


	//----- nvinfo : EIATTR_FRAME_SIZE
	.align		4
.L_18:
        /*0048*/ 	.byte	0x04, 0x11
        /*004a*/ 	.short	(.L_20 - .L_19)
	.align		4
.L_19:
        /*004c*/ 	.word	index@(triton__0d1d2d3d45de)
        /*0050*/ 	.word	0x00000000
.L_20:


//--------------------- .nv.info.triton__0d1d2d3d45de --------------------------
	.section	.nv.info.triton__0d1d2d3d45de,"",@"SHT_CUDA_INFO"
	.align	4


	//----- nvinfo : EIATTR_CUDA_API_VERSION
	.align		4
        /*0000*/ 	.byte	0x04, 0x37
        /*0002*/ 	.short	(.L_22 - .L_21)
.L_21:
        /*0004*/ 	.word	0x0000007b


	//----- nvinfo : EIATTR_PARAM_CBANK
	.align		4
.L_22:
        /*0008*/ 	.byte	0x04, 0x0a
        /*000a*/ 	.short	(.L_24 - .L_23)
	.align		4
.L_23:
        /*000c*/ 	.word	index@(.nv.constant0.triton__0d1d2d3d45de)
        /*0010*/ 	.short	0x0160
        /*0012*/ 	.short	0x0028


	//----- nvinfo : EIATTR_CBANK_PARAM_SIZE
	.align		4
.L_24:
        /*0014*/ 	.byte	0x03, 0x19
        /*0016*/ 	.short	0x0028


	//----- nvinfo : EIATTR_KPARAM_INFO
	.align		4
        /*0018*/ 	.byte	0x04, 0x17
        /*001a*/ 	.short	(.L_26 - .L_25)
.L_25:
        /*001c*/ 	.word	0x00000000
        /*0020*/ 	.short	0x0005
        /*0022*/ 	.short	0x0024
        /*0024*/ 	.byte	0x00, 0xf0, 0x11, 0x00


	//----- nvinfo : EIATTR_KPARAM_INFO
	.align		4
.L_26:
        /*0028*/ 	.byte	0x04, 0x17
        /*002a*/ 	.short	(.L_28 - .L_27)
.L_27:
        /*002c*/ 	.word	0x00000000
        /*0030*/ 	.short	0x0004
        /*0032*/ 	.short	0x0020
        /*0034*/ 	.byte	0x00, 0xf0, 0x11, 0x00


	//----- nvinfo : EIATTR_KPARAM_INFO
	.align		4
.L_28:
        /*0038*/ 	.byte	0x04, 0x17
        /*003a*/ 	.short	(.L_30 - .L_29)
.L_29:
        /*003c*/ 	.word	0x00000000
        /*0040*/ 	.short	0x0003
        /*0042*/ 	.short	0x0018
        /*0044*/ 	.byte	0x00, 0xf0, 0x21, 0x00


	//----- nvinfo : EIATTR_KPARAM_INFO
	.align		4
.L_30:
        /*0048*/ 	.byte	0x04, 0x17
        /*004a*/ 	.short	(.L_32 - .L_31)
.L_31:
        /*004c*/ 	.word	0x00000000
        /*0050*/ 	.short	0x0002
        /*0052*/ 	.short	0x0010
        /*0054*/ 	.byte	0x00, 0xf0, 0x21, 0x00


	//----- nvinfo : EIATTR_KPARAM_INFO
	.align		4
.L_32:
        /*0058*/ 	.byte	0x04, 0x17
        /*005a*/ 	.short	(.L_34 - .L_33)
.L_33:
        /*005c*/ 	.word	0x00000000
        /*0060*/ 	.short	0x0001
        /*0062*/ 	.short	0x0008
        /*0064*/ 	.byte	0x00, 0xf0, 0x21, 0x00


	//----- nvinfo : EIATTR_KPARAM_INFO
	.align		4
.L_34:
        /*0068*/ 	.byte	0x04, 0x17
        /*006a*/ 	.short	(.L_36 - .L_35)
.L_35:
        /*006c*/ 	.word	0x00000000
        /*0070*/ 	.short	0x0000
        /*0072*/ 	.short	0x0000
        /*0074*/ 	.byte	0x00, 0xf0, 0x21, 0x00


	//----- nvinfo : EIATTR_MAXREG_COUNT
	.align		4
.L_36:
        /*0078*/ 	.byte	0x03, 0x1b
        /*007a*/ 	.short	0x00ff


	//----- nvinfo : EIATTR_EXTERNS
	.align		4
        /*007c*/ 	.byte	0x04, 0x0f
        /*007e*/ 	.short	(.L_38 - .L_37)


	//   ....[0]....
	.align		4
.L_37:
        /*0080*/ 	.word	index@(__assertfail)


	//----- nvinfo : EIATTR_COOP_GROUP_MASK_REGIDS
	.align		4
.L_38:
        /*0084*/ 	.byte	0x04, 0x29
        /*0086*/ 	.short	(.L_40 - .L_39)


	//   ....[0]....
.L_39:
        /*0088*/ 	.word	0xffffffff


	//   ....[1]....
        /*008c*/ 	.word	0xffffffff


	//   ....[2]....
        /*0090*/ 	.word	0xffffffff


	//   ....[3]....
        /*0094*/ 	.word	0xffffffff


	//   ....[4]....
        /*0098*/ 	.word	0xffffffff


	//   ....[5]....
        /*009c*/ 	.word	0xffffffff


	//   ....[6]....
        /*00a0*/ 	.word	0xffffffff


	//   ....[7]....
        /*00a4*/ 	.word	0xffffffff


	//   ....[8]....
        /*00a8*/ 	.word	0xffffffff


	//   ....[9]....
        /*00ac*/ 	.word	0xffffffff


	//----- nvinfo : EIATTR_COOP_GROUP_INSTR_OFFSETS
	.align		4
.L_40:
        /*00b0*/ 	.byte	0x04, 0x28
        /*00b2*/ 	.short	(.L_42 - .L_41)


	//   ....[0]....
.L_41:
        /*00b4*/ 	.word	0x00001180


	//   ....[1]....
        /*00b8*/ 	.word	0x000011a0


	//   ....[2]....
        /*00bc*/ 	.word	0x000011c0


	//   ....[3]....
        /*00c0*/ 	.word	0x000011e0


	//   ....[4]....
        /*00c4*/ 	.word	0x00001200


	//   ....[5]....
        /*00c8*/ 	.word	0x000017c0


	//   ....[6]....
        /*00cc*/ 	.word	0x00001800


	//   ....[7]....
        /*00d0*/ 	.word	0x00001840


	//   ....[8]....
        /*00d4*/ 	.word	0x00001880


	//   ....[9]....
        /*00d8*/ 	.word	0x000018c0


	//----- nvinfo : EIATTR_EXIT_INSTR_OFFSETS
	.align		4
.L_42:
        /*00dc*/ 	.byte	0x04, 0x1c
        /*00de*/ 	.short	(.L_44 - .L_43)


	//   ....[0]....
.L_43:
        /*00e0*/ 	.word	0x00001750


	//----- nvinfo : EIATTR_MAX_THREADS
	.align		4
.L_44:
        /*00e4*/ 	.byte	0x04, 0x05
        /*00e6*/ 	.short	(.L_46 - .L_45)
.L_45:
        /*00e8*/ 	.word	0x00000080
        /*00ec*/ 	.word	0x00000001
        /*00f0*/ 	.word	0x00000001


	//----- nvinfo : EIATTR_CRS_STACK_SIZE
	.align		4
.L_46:
        /*00f4*/ 	.byte	0x04, 0x1e
        /*00f6*/ 	.short	(.L_48 - .L_47)
.L_47:
        /*00f8*/ 	.word	0x00000000
.L_48:


//--------------------- .nv.rel.action            --------------------------
	.section	.nv.rel.action,"",@"SHT_CUDA_RELOCINFO"
	.align	8
	.sectionentsize	8
        /*0000*/ 	.byte	0x73, 0x00, 0x00, 0x00, 0x00, 0x00, 0x00, 0x00, 0x00, 0x00, 0x00, 0x11, 0x25, 0x00, 0x05, 0x36


//--------------------- .nv.constant0.triton__0d1d2d3d45de --------------------------
	.section	.nv.constant0.triton__0d1d2d3d45de,"a",@progbits
	.align	4
.nv.constant0.triton__0d1d2d3d45de:
	.zero		392


//--------------------- .text.triton__0d1d2d3d45de --------------------------
	.section	.text.triton__0d1d2d3d45de,"ax",@progbits
	.sectionflags	@"SHF_BARRIERS=1"
	.sectioninfo	@"SHI_REGISTERS=40"
	.align	128
        .global         triton__0d1d2d3d45de
        .type           triton__0d1d2d3d45de,@function
        .size           triton__0d1d2d3d45de,(.L_x_13 - triton__0d1d2d3d45de)
        .other          triton__0d1d2d3d45de,@"STO_CUDA_ENTRY STV_DEFAULT"
triton__0d1d2d3d45de:
.text.triton__0d1d2d3d45de:
[----:B------:R-:W-:-:S02]  /*0000*/  MOV R1, c[0x0][0x28] ;  /* 0x00000a0000017a02 */ /* 0x000fc40000000f00 */
[----:B------:R-:W0:Y:S01]  /*0010*/  S2R R0, SR_CTAID.X ;  /* 0x0000000000007919 */ /* 0x000e220000002500 */
[----:B------:R-:W-:Y:S01]  /*0020*/  MOV R11, 0x8 ;  /* 0x00000008000b7802 */ /* 0x000fe20000000f00 */
[----:B------:R-:W-:Y:S01]  /*0030*/  CS2R R8, SRZ ;  /* 0x0000000000087805 */ /* 0x000fe2000001ff00 */
[----:B------:R-:W-:Y:S01]  /*0040*/  ULDC.64 UR36, c[0x0][0x118] ;  /* 0x0000460000247ab9 */ /* 0x000fe20000000a00 */
[----:B------:R-:W1:Y:S01]  /*0050*/  S2R R10, SR_TID.X ;  /* 0x00000000000a7919 */ /* 0x000e620000002100 */
[----:B0-----:R-:W-:-:S04]  /*0060*/  SHF.L.U32 R3, R0, 0x2, RZ ;  /* 0x0000000200037819 */ /* 0x001fc800000006ff */
[--C-:B-1----:R-:W-:Y:S02]  /*0070*/  LOP3.LUT R0, R3, 0x3, R10.reuse, 0xf8, !PT ;  /* 0x0000000303007812 */ /* 0x102fe400078ef80a */
[----:B------:R-:W-:Y:S02]  /*0080*/  SHF.R.U32.HI R24, RZ, 0x5, R10 ;  /* 0x00000005ff187819 */ /* 0x000fe4000001160a */
[C---:B------:R-:W-:Y:S01]  /*0090*/  ISETP.GE.AND P0, PT, R0.reuse, 0x4, PT ;  /* 0x000000040000780c */ /* 0x040fe20003f06270 */
[----:B------:R-:W-:Y:S01]  /*00a0*/  IMAD.WIDE R4, R0, R11, c[0x0][0x160] ;  /* 0x0000580000047625 */ /* 0x000fe200078e020b */
[----:B------:R-:W-:-:S04]  /*00b0*/  SGXT.U32 R24, R24, 0x2 ;  /* 0x000000021818781a */ /* 0x000fc80000000000 */
[----:B------:R-:W-:-:S04]  /*00c0*/  LOP3.LUT R24, R3, R24, RZ, 0xfc, !PT ;  /* 0x0000001803187212 */ /* 0x000fc800078efcff */
[----:B------:R-:W-:-:S03]  /*00d0*/  ISETP.GE.AND P1, PT, R24, 0x4, PT ;  /* 0x000000041800780c */ /* 0x000fc60003f26270 */
[----:B------:R-:W2:Y:S01]  /*00e0*/  @!P0 LDG.E.EL.64 R8, [R4.64] ;  /* 0x0000002404088981 */ /* 0x000ea2000c2e1b00 */
[----:B------:R-:W-:Y:S01]  /*00f0*/  CS2R R6, SRZ ;  /* 0x0000000000067805 */ /* 0x000fe2000001ff00 */
[----:B------:R-:W-:-:S08]  /*0100*/  IMAD.WIDE R2, R24, R11, c[0x0][0x160] ;  /* 0x0000580018027625 */ /* 0x000fd000078e020b */
[----:B------:R-:W3:Y:S01]  /*0110*/  @!P1 LDG.E.EL.64 R6, [R2.64] ;  /* 0x0000002402069981 */ /* 0x000ee2000c2e1b00 */
[----:B------:R-:W-:Y:S01]  /*0120*/  BSSY B7, `(.L_x_2) ;  /* 0x0000101000077945 */ /* 0x000fe20003800000 */
[----:B--2---:R-:W-:Y:S02]  /*0130*/  IADD3 R11, P1, R8, 0x46600, RZ ;  /* 0x00046600080b7810 */ /* 0x004fe40007f3e0ff */
[----:B------:R-:W-:Y:S02]  /*0140*/  ISETP.GE.AND P0, PT, R9, RZ, PT ;  /* 0x000000ff0900720c */ /* 0x000fe40003f06270 */
[-C--:B------:R-:W-:Y:S02]  /*0150*/  IADD3.X R13, RZ, R9.reuse, RZ, P1, !PT ;  /* 0x00000009ff0d7210 */ /* 0x080fe40000ffe4ff */
[----:B------:R-:W-:Y:S02]  /*0160*/  SEL R8, R11, R8, !P0 ;  /* 0x000000080b087207 */ /* 0x000fe40004000000 */
[----:B------:R-:W-:-:S02]  /*0170*/  SEL R9, R13, R9, !P0 ;  /* 0x000000090d097207 */ /* 0x000fc40004000000 */
[----:B------:R-:W-:Y:S02]  /*0180*/  ISETP.GT.U32.AND P0, PT, R8, 0x465ff, PT ;  /* 0x000465ff0800780c */ /* 0x000fe40003f04070 */
[----:B---3--:R-:W-:Y:S02]  /*0190*/  IADD3 R11, P2, R6, 0x46600, RZ ;  /* 0x00046600060b7810 */ /* 0x008fe40007f5e0ff */
[----:B------:R-:W-:Y:S02]  /*01a0*/  ISETP.GT.U32.AND.EX P0, PT, R9, RZ, PT, P0 ;  /* 0x000000ff0900720c */ /* 0x000fe40003f04100 */
[----:B------:R-:W-:Y:S02]  /*01b0*/  ISETP.GE.AND P1, PT, R7, RZ, PT ;  /* 0x000000ff0700720c */ /* 0x000fe40003f26270 */
[----:B------:R-:W-:Y:S02]  /*01c0*/  ISETP.LT.AND P3, PT, R0, 0x4, P0 ;  /* 0x000000040000780c */ /* 0x000fe40000761270 */
[----:B------:R-:W-:-:S02]  /*01d0*/  IADD3.X R5, RZ, R7, RZ, P2, !PT ;  /* 0x00000007ff057210 */ /* 0x000fc400017fe4ff */
[----:B------:R-:W-:Y:S02]  /*01e0*/  SEL R4, R11, R6, !P1 ;  /* 0x000000060b047207 */ /* 0x000fe40004800000 */
[----:B------:R-:W-:Y:S02]  /*01f0*/  SEL R6, R5, R7, !P1 ;  /* 0x0000000705067207 */ /* 0x000fe40004800000 */
[----:B------:R-:W-:Y:S01]  /*0200*/  P2R R26, PR, RZ, 0x8 ;  /* 0x00000008ff1a7803 */ /* 0x000fe20000000000 */
[----:B------:R-:W-:-:S04]  /*0210*/  IMAD.WIDE.U32 R4, R4, 0x2400, RZ ;  /* 0x0000240004047825 */ /* 0x000fc800078e00ff */
[----:B------:R-:W-:-:S05]  /*0220*/  IMAD R3, R6, 0x2400, RZ ;  /* 0x0000240006037824 */ /* 0x000fca00078e02ff */
[----:B------:R-:W-:Y:S01]  /*0230*/  IADD3 R27, R5, R3, RZ ;  /* 0x00000003051b7210 */ /* 0x000fe20007ffe0ff */
[----:B------:R-:W-:Y:S05]  /*0240*/  @!P3 BRA `(.L_x_3) ;  /* 0x000003d00000b947 */ /* 0x000fea0003800000 */
[----:B------:R-:W-:Y:S01]  /*0250*/  LOP3.LUT R2, R10, 0x1f, RZ, 0xc0, !PT ;  /* 0x0000001f0a027812 */ /* 0x000fe200078ec0ff */
[----:B------:R-:W-:Y:S01]  /*0260*/  BSSY B6, `(.L_x_4) ;  /* 0x000003a000067945 */ /* 0x000fe20003800000 */
[----:B------:R-:W-:Y:S01]  /*0270*/  CS2R R22, SRZ ;  /* 0x0000000000167805 */ /* 0x000fe2000001ff00 */
[----:B------:R-:W-:Y:S02]  /*0280*/  CS2R R18, SRZ ;  /* 0x0000000000127805 */ /* 0x000fe4000001ff00 */
[----:B------:R-:W-:-:S05]  /*0290*/  IMAD.WIDE.U32 R2, R2, 0x10, RZ ;  /* 0x0000001002027825 */ /* 0x000fca00078e00ff */
[----:B------:R-:W-:Y:S02]  /*02a0*/  LOP3.LUT R25, R4, R2, RZ, 0xfc, !PT ;  /* 0x0000000204197212 */ /* 0x000fe400078efcff */
[----:B------:R-:W-:Y:S02]  /*02b0*/  LOP3.LUT R27, R27, R3, RZ, 0xfc, !PT ;  /* 0x000000031b1b7212 */ /* 0x000fe400078efcff */
[----:B------:R-:W-:Y:S02]  /*02c0*/  IADD3 R17, P0, R25, c[0x0][0x168], RZ ;  /* 0x00005a0019117a10 */ /* 0x000fe40007f1e0ff */
[----:B------:R-:W-:Y:S02]  /*02d0*/  MOV R2, 0xffffff80 ;  /* 0xffffff8000027802 */ /* 0x000fe40000000f00 */
[----:B------:R-:W-:-:S02]  /*02e0*/  IADD3.X R16, R27, c[0x0][0x16c], RZ, P0, !PT ;  /* 0x00005b001b107a10 */ /* 0x000fc400007fe4ff */
.L_x_5:
[----:B------:R-:W-:Y:S01]  /*02f0*/  UMOV UR8, 32@lo(assertMessage_0) ;  /* 0x0000000000087882 */ /* 0x000fe20000000000 */
[----:B------:R-:W-:Y:S01]  /*0300*/  MOV R8, 0x373 ;  /* 0x0000037300087802 */ /* 0x000fe20000000f00 */
[----:B------:R-:W-:Y:S01]  /*0310*/  UMOV UR9, 32@hi(assertMessage_0) ;  /* 0x0000000000097882 */ /* 0x000fe20000000000 */
[----:B------:R-:W-:Y:S01]  /*0320*/  MOV R12, 0x1 ;  /* 0x00000001000c7802 */ /* 0x000fe20000000f00 */
[----:B------:R-:W-:Y:S01]  /*0330*/  UMOV UR6, 32@lo(assertFile_0) ;  /* 0x0000000000067882 */ /* 0x000fe20000000000 */
[----:B------:R-:W-:Y:S01]  /*0340*/  MOV R13, RZ ;  /* 0x000000ff000d7202 */ /* 0x000fe20000000f00 */
[----:B------:R-:W-:Y:S01]  /*0350*/  UMOV UR7, 32@hi(assertFile_0) ;  /* 0x0000000000077882 */ /* 0x000fe20000000000 */
[----:B------:R-:W-:Y:S01]  /*0360*/  MOV R4, UR8 ;  /* 0x0000000800047c02 */ /* 0x000fe20008000f00 */
[----:B------:R-:W-:Y:S01]  /*0370*/  UMOV UR4, 32@lo(assertFunc_0) ;  /* 0x0000000000047882 */ /* 0x000fe20000000000 */
[----:B------:R-:W-:Y:S01]  /*0380*/  MOV R5, UR9 ;  /* 0x0000000900057c02 */ /* 0x000fe20008000f00 */
[----:B------:R-:W-:Y:S01]  /*0390*/  UMOV UR5, 32@hi(assertFunc_0) ;  /* 0x0000000000057882 */ /* 0x000fe20000000000 */
[----:B------:R-:W-:-:S02]  /*03a0*/  MOV R6, UR6 ;  /* 0x0000000600067c02 */ /* 0x000fc40008000f00 */
[----:B------:R-:W-:Y:S02]  /*03b0*/  MOV R7, UR7 ;  /* 0x0000000700077c02 */ /* 0x000fe40008000f00 */
[----:B------:R-:W-:Y:S02]  /*03c0*/  MOV R10, UR4 ;  /* 0x00000004000a7c02 */ /* 0x000fe40008000f00 */
[----:B------:R-:W-:Y:S02]  /*03d0*/  MOV R11, UR5 ;  /* 0x00000005000b7c02 */ /* 0x000fe40008000f00 */
[----:B------:R-:W-:Y:S02]  /*03e0*/  MOV R20, 32@lo((triton__0d1d2d3d45de + .L_x_0@srel)) ;  /* 0x0000000000147802 */ /* 0x000fe40000000f00 */
[----:B------:R-:W-:-:S04]  /*03f0*/  MOV R21, 32@hi((triton__0d1d2d3d45de + .L_x_0@srel)) ;  /* 0x0000000000157802 */ /* 0x000fc80000000f00 */
[----:B------:R-:W-:Y:S05]  /*0400*/  CALL.ABS.NOINC `(__assertfail) ;  /* 0x0000000000007943 */ /* 0x000fea0003c00000 */
.L_x_0:
[----:B------:R-:W-:Y:S01]  /*0410*/  ISETP.GE.AND P6, PT, R24, 0x4, PT ;  /* 0x000000041800780c */ /* 0x000fe20003fc6270 */
[----:B------:R-:W-:Y:S01]  /*0420*/  CS2R R4, SRZ ;  /* 0x0000000000047805 */ /* 0x000fe2000001ff00 */
[----:B------:R-:W-:-:S11]  /*0430*/  CS2R R6, SRZ ;  /* 0x0000000000067805 */ /* 0x000fd6000001ff00 */
[----:B------:R-:W-:Y:S02]  /*0440*/  @!P6 MOV R8, R17 ;  /* 0x000000110008e202 */ /* 0x000fe40000000f00 */
[----:B------:R-:W-:-:S05]  /*0450*/  @!P6 MOV R9, R16 ;  /* 0x000000100009e202 */ /* 0x000fca0000000f00 */
[----:B------:R-:W2:Y:S01]  /*0460*/  @!P6 LDG.E.EL.128 R4, [R8.64] ;  /* 0x000000240804e981 */ /* 0x000ea2000c2e1d00 */
[----:B------:R-:W-:Y:S02]  /*0470*/  IADD3 R2, R2, 0x80, RZ ;  /* 0x0000008002027810 */ /* 0x000fe40007ffe0ff */
[----:B------:R-:W-:Y:S02]  /*0480*/  IADD3 R17, P1, R17, 0x200, RZ ;  /* 0x0000020011117810 */ /* 0x000fe40007f3e0ff */
[----:B------:R-:W-:Y:S02]  /*0490*/  ISETP.GE.U32.AND P0, PT, R2, 0x880, PT ;  /* 0x000008800200780c */ /* 0x000fe40003f06070 */
[----:B------:R-:W-:Y:S02]  /*04a0*/  IADD3.X R16, RZ, R16, RZ, P1, !PT ;  /* 0x00000010ff107210 */ /* 0x000fe40000ffe4ff */
[----:B--2---:R-:W-:Y:S02]  /*04b0*/  SEL R7, R7, RZ, !P6 ;  /* 0x000000ff07077207 */ /* 0x004fe40007000000 */
[----:B------:R-:W-:-:S02]  /*04c0*/  SEL R6, R6, RZ, !P6 ;  /* 0x000000ff06067207 */ /* 0x000fc40007000000 */
[----:B------:R-:W-:Y:S01]  /*04d0*/  SEL R5, R5, RZ, !P6 ;  /* 0x000000ff05057207 */ /* 0x000fe20007000000 */
[----:B------:R-:W-:Y:S01]  /*04e0*/  FMUL R7, R7, 48 ;  /* 0x4240000007077820 */ /* 0x000fe20000400000 */
[----:B------:R-:W-:Y:S01]  /*04f0*/  SEL R4, R4, RZ, !P6 ;  /* 0x000000ff04047207 */ /* 0x000fe20007000000 */
[----:B------:R-:W-:Y:S02]  /*0500*/  FMUL R6, R6, 48 ;  /* 0x4240000006067820 */ /* 0x000fe40000400000 */
[----:B------:R-:W-:Y:S01]  /*0510*/  FMUL R5, R5, 48 ;  /* 0x4240000005057820 */ /* 0x000fe20000400000 */
[----:B------:R-:W-:Y:S01]  /*0520*/  FMUL R7, R7, R7 ;  /* 0x0000000707077220 */ /* 0x000fe20000400000 */
[----:B------:R-:W-:Y:S01]  /*0530*/  FMUL R4, R4, 48 ;  /* 0x4240000004047820 */ /* 0x000fe20000400000 */
[----:B------:R-:W-:Y:S01]  /*0540*/  FMUL R6, R6, R6 ;  /* 0x0000000606067220 */ /* 0x000fe20000400000 */
[----:B------:R-:W-:Y:S02]  /*0550*/  FMUL R5, R5, R5 ;  /* 0x0000000505057220 */ /* 0x000fe40000400000 */
[----:B------:R-:W-:Y:S01]  /*0560*/  FMUL R4, R4, R4 ;  /* 0x0000000404047220 */ /* 0x000fe20000400000 */
[----:B------:R-:W-:-:S02]  /*0570*/  FSEL R7, R7, -RZ, !P6 ;  /* 0x800000ff07077208 */ /* 0x000fc40007000000 */
[----:B------:R-:W-:Y:S02]  /*0580*/  FSEL R6, R6, -RZ, !P6 ;  /* 0x800000ff06067208 */ /* 0x000fe40007000000 */
[----:B------:R-:W-:Y:S01]  /*0590*/  FSEL R5, R5, -RZ, !P6 ;  /* 0x800000ff05057208 */ /* 0x000fe20007000000 */
[----:B------:R-:W-:Y:S01]  /*05a0*/  FADD R18, R7, R18 ;  /* 0x0000001207127221 */ /* 0x000fe20000000000 */
[----:B------:R-:W-:Y:S01]  /*05b0*/  FSEL R4, R4, -RZ, !P6 ;  /* 0x800000ff04047208 */ /* 0x000fe20007000000 */
[----:B------:R-:W-:Y:S02]  /*05c0*/  FADD R19, R6, R19 ;  /* 0x0000001306137221 */ /* 0x000fe40000000000 */
[----:B------:R-:W-:Y:S02]  /*05d0*/  FADD R22, R5, R22 ;  /* 0x0000001605167221 */ /* 0x000fe40000000000 */
[----:B------:R-:W-:Y:S01]  /*05e0*/  FADD R23, R4, R23 ;  /* 0x0000001704177221 */ /* 0x000fe20000000000 */
[----:B------:R-:W-:Y:S05]  /*05f0*/  @!P0 BRA `(.L_x_5) ;  /* 0xfffffcf000008947 */ /* 0x000fea000383ffff */
[----:B------:R-:W-:Y:S05]  /*0600*/  BSYNC B6 ;  /* 0x0000000000067941 */ /* 0x000fea0003800000 */
.L_x_4:
[----:B------:R-:W-:Y:S05]  /*0610*/  BRA `(.L_x_6) ;  /* 0x00000b1000007947 */ /* 0x000fea0003800000 */
.L_x_3:
[----:B------:R-:W-:-:S13]  /*0620*/  ISETP.GT.AND P0, PT, R24, 0x3, PT ;  /* 0x000000031800780c */ /* 0x000fda0003f04270 */
[----:B------:R-:W-:Y:S05]  /*0630*/  @P0 BRA `(.L_x_7) ;  /* 0x00000a9000000947 */ /* 0x000fea0003800000 */
[----:B------:R-:W-:-:S05]  /*0640*/  LOP3.LUT R2, R10, 0x1f, RZ, 0xc0, !PT ;  /* 0x0000001f0a027812 */ /* 0x000fca00078ec0ff */
[----:B------:R-:W-:-:S05]  /*0650*/  IMAD.WIDE.U32 R2, R2, 0x10, RZ ;  /* 0x0000001002027825 */ /* 0x000fca00078e00ff */
[----:B------:R-:W-:Y:S02]  /*0660*/  LOP3.LUT R25, R4, R2, RZ, 0xfc, !PT ;  /* 0x0000000204197212 */ /* 0x000fe400078efcff */
[----:B------:R-:W-:Y:S02]  /*0670*/  LOP3.LUT R27, R27, R3, RZ, 0xfc, !PT ;  /* 0x000000031b1b7212 */ /* 0x000fe400078efcff */
[----:B------:R-:W-:-:S04]  /*0680*/  IADD3 R2, P0, R25, c[0x0][0x168], RZ ;  /* 0x00005a0019027a10 */ /* 0x000fc80007f1e0ff */
[----:B------:R-:W-:-:S05]  /*0690*/  IADD3.X R3, R27, c[0x0][0x16c], RZ, P0, !PT ;  /* 0x00005b001b037a10 */ /* 0x000fca00007fe4ff */
[----:B------:R-:W2:Y:S04]  /*06a0*/  LDG.E.EL.128 R8, [R2.64] ;  /* 0x0000002402087981 */ /* 0x000ea8000c2e1d00 */
[----:B------:R-:W3:Y:S04]  /*06b0*/  LDG.E.EL.128 R12, [R2.64+0x200] ;  /* 0x00020024020c7981 */ /* 0x000ee8000c2e1d00 */
[----:B------:R-:W4:Y:S04]  /*06c0*/  LDG.E.EL.128 R16, [R2.64+0x400] ;  /* 0x0004002402107981 */ /* 0x000f28000c2e1d00 */
[----:B------:R-:W5:Y:S04]  /*06d0*/  LDG.E.EL.128 R20, [R2.64+0x600] ;  /* 0x0006002402147981 */ /* 0x000f68000c2e1d00 */
[----:B------:R-:W5:Y:S04]  /*06e0*/  LDG.E.EL.128 R28, [R2.64+0x800] ;  /* 0x00080024021c7981 */ /* 0x000f68000c2e1d00 */
[----:B------:R-:W5:Y:S01]  /*06f0*/  LDG.E.EL.128 R4, [R2.64+0xa00] ;  /* 0x000a002402047981 */ /* 0x000f62000c2e1d00 */
[----:B--2---:R-:W-:Y:S01]  /*0700*/  FMUL R11, R11, 48 ;  /* 0x424000000b0b7820 */ /* 0x004fe20000400000 */
[----:B------:R-:W-:Y:S01]  /*0710*/  FMUL R10, R10, 48 ;  /* 0x424000000a0a7820 */ /* 0x000fe20000400000 */
[----:B------:R-:W-:Y:S01]  /*0720*/  FMUL R0, R8, 48 ;  /* 0x4240000008007820 */ /* 0x000fe20000400000 */
[----:B---3--:R-:W-:Y:S01]  /*0730*/  FMUL R33, R15, 48 ;  /* 0x424000000f217820 */ /* 0x008fe20000400000 */
[----:B------:R-:W-:Y:S01]  /*0740*/  FMUL R34, R14, 48 ;  /* 0x424000000e227820 */ /* 0x000fe20000400000 */
[----:B------:R-:W-:Y:S01]  /*0750*/  FFMA R32, R11, R11, RZ ;  /* 0x0000000b0b207223 */ /* 0x000fe200000000ff */
[----:B------:R-:W-:Y:S01]  /*0760*/  FFMA R15, R10, R10, RZ ;  /* 0x0000000a0a0f7223 */ /* 0x000fe200000000ff */
[----:B------:R-:W-:Y:S01]  /*0770*/  FMUL R14, R9, 48 ;  /* 0x42400000090e7820 */ /* 0x000fe20000400000 */
[----:B------:R-:W-:Y:S01]  /*0780*/  FMUL R13, R13, 48 ;  /* 0x424000000d0d7820 */ /* 0x000fe20000400000 */
[----:B------:R-:W-:Y:S01]  /*0790*/  FFMA R32, R33, R33, R32 ;  /* 0x0000002121207223 */ /* 0x000fe20000000020 */
[----:B------:R-:W-:Y:S01]  /*07a0*/  FFMA R15, R34, R34, R15 ;  /* 0x00000022220f7223 */ /* 0x000fe2000000000f */
[----:B------:R-:W-:Y:S01]  /*07b0*/  FMUL R12, R12, 48 ;  /* 0x424000000c0c7820 */ /* 0x000fe20000400000 */
[----:B------:R-:W-:Y:S01]  /*07c0*/  FFMA R14, R14, R14, RZ ;  /* 0x0000000e0e0e7223 */ /* 0x000fe200000000ff */
[----:B----4-:R-:W-:Y:S01]  /*07d0*/  FMUL R19, R19, 48 ;  /* 0x4240000013137820 */ /* 0x010fe20000400000 */
[----:B------:R-:W2:Y:S01]  /*07e0*/  LDG.E.EL.128 R8, [R2.64+0xc00] ;  /* 0x000c002402087981 */ /* 0x000ea2000c2e1d00 */
[----:B------:R-:W-:Y:S01]  /*07f0*/  FFMA R33, R0, R0, RZ ;  /* 0x0000000000217223 */ /* 0x000fe200000000ff */
[----:B------:R-:W-:Y:S01]  /*0800*/  FMUL R34, R18, 48 ;  /* 0x4240000012227820 */ /* 0x000fe20000400000 */
[----:B------:R-:W-:Y:S01]  /*0810*/  FFMA R32, R19, R19, R32 ;  /* 0x0000001313207223 */ /* 0x000fe20000000020 */
[----:B------:R-:W-:Y:S01]  /*0820*/  FFMA R0, R13, R13, R14 ;  /* 0x0000000d0d007223 */ /* 0x000fe2000000000e */
[----:B------:R-:W-:Y:S01]  /*0830*/  FFMA R18, R12, R12, R33 ;  /* 0x0000000c0c127223 */ /* 0x000fe20000000021 */
[----:B------:R-:W-:Y:S01]  /*0840*/  FFMA R19, R34, R34, R15 ;  /* 0x0000002222137223 */ /* 0x000fe2000000000f */
[----:B------:R-:W-:Y:S01]  /*0850*/  FMUL R33, R17, 48 ;  /* 0x4240000011217820 */ /* 0x000fe20000400000 */
[----:B------:R-:W3:Y:S01]  /*0860*/  LDG.E.EL.128 R12, [R2.64+0xe00] ;  /* 0x000e0024020c7981 */ /* 0x000ee2000c2e1d00 */
[----:B------:R-:W-:Y:S01]  /*0870*/  FMUL R17, R16, 48 ;  /* 0x4240000010117820 */ /* 0x000fe20000400000 */
[----:B-----5:R-:W-:Y:S01]  /*0880*/  FMUL R16, R22, 48 ;  /* 0x4240000016107820 */ /* 0x020fe20000400000 */
[----:B------:R-:W-:Y:S01]  /*0890*/  FMUL R35, R23, 48 ;  /* 0x4240000017237820 */ /* 0x000fe20000400000 */
[----:B------:R-:W-:Y:S01]  /*08a0*/  FFMA R22, R33, R33, R0 ;  /* 0x0000002121167223 */ /* 0x000fe20000000000 */
[----:B------:R-:W-:Y:S01]  /*08b0*/  FFMA R23, R17, R17, R18 ;  /* 0x0000001111177223 */ /* 0x000fe20000000012 */
[----:B------:R-:W-:Y:S01]  /*08c0*/  FFMA R0, R16, R16, R19 ;  /* 0x0000001010007223 */ /* 0x000fe20000000013 */
[----:B------:R-:W-:Y:S01]  /*08d0*/  FFMA R32, R35, R35, R32 ;  /* 0x0000002323207223 */ /* 0x000fe20000000020 */
[----:B------:R-:W4:Y:S01]  /*08e0*/  LDG.E.EL.128 R16, [R2.64+0x1000] ;  /* 0x0010002402107981 */ /* 0x000f22000c2e1d00 */
[----:B------:R-:W-:Y:S01]  /*08f0*/  FMUL R21, R21, 48 ;  /* 0x4240000015157820 */ /* 0x000fe20000400000 */
[----:B------:R-:W-:Y:S01]  /*0900*/  FMUL R20, R20, 48 ;  /* 0x4240000014147820 */ /* 0x000fe20000400000 */
[----:B------:R-:W-:Y:S01]  /*0910*/  FMUL R33, R31, 48 ;  /* 0x424000001f217820 */ /* 0x000fe20000400000 */
[----:B------:R-:W-:Y:S01]  /*0920*/  FMUL R29, R29, 48 ;  /* 0x424000001d1d7820 */ /* 0x000fe20000400000 */
[----:B------:R-:W-:Y:S01]  /*0930*/  FFMA R34, R21, R21, R22 ;  /* 0x0000001515227223 */ /* 0x000fe20000000016 */
[----:B------:R-:W-:Y:S01]  /*0940*/  FFMA R31, R20, R20, R23 ;  /* 0x00000014141f7223 */ /* 0x000fe20000000017 */
[----:B------:R-:W-:Y:S01]  /*0950*/  FFMA R32, R33, R33, R32 ;  /* 0x0000002121207223 */ /* 0x000fe20000000020 */
[----:B------:R-:W-:Y:S01]  /*0960*/  FMUL R33, R30, 48 ;  /* 0x424000001e217820 */ /* 0x000fe20000400000 */
[----:B------:R-:W-:Y:S01]  /*0970*/  FMUL R28, R28, 48 ;  /* 0x424000001c1c7820 */ /* 0x000fe20000400000 */
[----:B------:R-:W5:Y:S01]  /*0980*/  LDG.E.EL.128 R20, [R2.64+0x1200] ;  /* 0x0012002402147981 */ /* 0x000f62000c2e1d00 */
[----:B------:R-:W-:Y:S01]  /*0990*/  FFMA R34, R29, R29, R34 ;  /* 0x0000001d1d227223 */ /* 0x000fe20000000022 */
[----:B------:R-:W-:Y:S01]  /*09a0*/  FFMA R33, R33, R33, R0 ;  /* 0x0000002121217223 */ /* 0x000fe20000000000 */
[----:B------:R-:W-:Y:S01]  /*09b0*/  FFMA R0, R28, R28, R31 ;  /* 0x0000001c1c007223 */ /* 0x000fe2000000001f */
[----:B------:R-:W-:Y:S01]  /*09c0*/  FMUL R6, R6, 48 ;  /* 0x4240000006067820 */ /* 0x000fe20000400000 */
[----:B------:R-:W5:Y:S01]  /*09d0*/  LDG.E.EL.128 R28, [R2.64+0x1400] ;  /* 0x00140024021c7981 */ /* 0x000f62000c2e1d00 */
[----:B------:R-:W-:Y:S01]  /*09e0*/  FMUL R35, R5, 48 ;  /* 0x4240000005237820 */ /* 0x000fe20000400000 */
[----:B------:R-:W-:Y:S01]  /*09f0*/  FMUL R7, R7, 48 ;  /* 0x4240000007077820 */ /* 0x000fe20000400000 */
[----:B------:R-:W-:-:S02]  /*0a00*/  FFMA R5, R6, R6, R33 ;  /* 0x0000000606057223 */ /* 0x000fc40000000021 */
[----:B------:R-:W-:Y:S01]  /*0a10*/  FFMA R6, R35, R35, R34 ;  /* 0x0000002323067223 */ /* 0x000fe20000000022 */
[----:B------:R-:W-:Y:S02]  /*0a20*/  FFMA R7, R7, R7, R32 ;  /* 0x0000000707077223 */ /* 0x000fe40000000020 */
[----:B------:R-:W5:Y:S01]  /*0a30*/  LDG.E.EL.128 R32, [R2.64+0x1600] ;  /* 0x0016002402207981 */ /* 0x000f62000c2e1d00 */
[----:B------:R-:W-:-:S04]  /*0a40*/  FMUL R37, R4, 48 ;  /* 0x4240000004257820 */ /* 0x000fc80000400000 */
[----:B------:R-:W-:Y:S01]  /*0a50*/  FFMA R0, R37, R37, R0 ;  /* 0x0000002525007223 */ /* 0x000fe20000000000 */
[----:B--2---:R-:W-:Y:S01]  /*0a60*/  FMUL R4, R11, 48 ;  /* 0x424000000b047820 */ /* 0x004fe20000400000 */
[----:B------:R-:W-:Y:S01]  /*0a70*/  FMUL R10, R10, 48 ;  /* 0x424000000a0a7820 */ /* 0x000fe20000400000 */
[----:B------:R-:W-:Y:S01]  /*0a80*/  FMUL R11, R9, 48 ;  /* 0x42400000090b7820 */ /* 0x000fe20000400000 */
[----:B------:R-:W-:Y:S01]  /*0a90*/  FMUL R9, R8, 48 ;  /* 0x4240000008097820 */ /* 0x000fe20000400000 */
[----:B------:R-:W-:Y:S01]  /*0aa0*/  FFMA R7, R4, R4, R7 ;  /* 0x0000000404077223 */ /* 0x000fe20000000007 */
[----:B------:R-:W-:Y:S01]  /*0ab0*/  FFMA R5, R10, R10, R5 ;  /* 0x0000000a0a057223 */ /* 0x000fe20000000005 */
[----:B------:R-:W-:Y:S01]  /*0ac0*/  FFMA R6, R11, R11, R6 ;  /* 0x0000000b0b067223 */ /* 0x000fe20000000006 */
[----:B---3--:R-:W-:Y:S01]  /*0ad0*/  FMUL R4, R15, 48 ;  /* 0x424000000f047820 */ /* 0x008fe20000400000 */
[----:B------:R-:W-:Y:S01]  /*0ae0*/  FMUL R14, R14, 48 ;  /* 0x424000000e0e7820 */ /* 0x000fe20000400000 */
[----:B------:R-:W-:Y:S01]  /*0af0*/  FMUL R13, R13, 48 ;  /* 0x424000000d0d7820 */ /* 0x000fe20000400000 */
[----:B------:R-:W-:Y:S01]  /*0b00*/  FFMA R0, R9, R9, R0 ;  /* 0x0000000909007223 */ /* 0x000fe20000000000 */
[----:B------:R-:W-:Y:S01]  /*0b10*/  FFMA R9, R4, R4, R7 ;  /* 0x0000000404097223 */ /* 0x000fe20000000007 */
[----:B------:R-:W-:Y:S01]  /*0b20*/  FFMA R10, R14, R14, R5 ;  /* 0x0000000e0e0a7223 */ /* 0x000fe20000000005 */
[----:B------:R-:W-:Y:S01]  /*0b30*/  FFMA R8, R13, R13, R6 ;  /* 0x0000000d0d087223 */ /* 0x000fe20000000006 */
[----:B------:R-:W-:Y:S01]  /*0b40*/  FMUL R11, R12, 48 ;  /* 0x424000000c0b7820 */ /* 0x000fe20000400000 */
[----:B------:R-:W2:Y:S01]  /*0b50*/  LDG.E.EL.128 R4, [R2.64+0x1800] ;  /* 0x0018002402047981 */ /* 0x000ea2000c2e1d00 */
[----:B----4-:R-:W-:Y:S01]  /*0b60*/  FMUL R12, R19, 48 ;  /* 0x42400000130c7820 */ /* 0x010fe20000400000 */
[----:B------:R-:W-:Y:S01]  /*0b70*/  FMUL R13, R18, 48 ;  /* 0x42400000120d7820 */ /* 0x000fe20000400000 */
[----:B------:R-:W-:Y:S01]  /*0b80*/  FFMA R0, R11, R11, R0 ;  /* 0x0000000b0b007223 */ /* 0x000fe20000000000 */
[----:B------:R-:W-:Y:S01]  /*0b90*/  FMUL R17, R17, 48 ;  /* 0x4240000011117820 */ /* 0x000fe20000400000 */
[----:B------:R-:W-:Y:S01]  /*0ba0*/  FMUL R11, R16, 48 ;  /* 0x42400000100b7820 */ /* 0x000fe20000400000 */
[----:B------:R-:W-:Y:S01]  /*0bb0*/  FFMA R9, R12, R12, R9 ;  /* 0x0000000c0c097223 */ /* 0x000fe20000000009 */
[----:B------:R-:W-:-:S02]  /*0bc0*/  FFMA R10, R13, R13, R10 ;  /* 0x0000000d0d0a7223 */ /* 0x000fc4000000000a */
[----:B------:R-:W3:Y:S01]  /*0bd0*/  LDG.E.EL.128 R12, [R2.64+0x1a00] ;  /* 0x001a0024020c7981 */ /* 0x000ee2000c2e1d00 */
[----:B-----5:R-:W-:Y:S01]  /*0be0*/  FMUL R16, R23, 48 ;  /* 0x4240000017107820 */ /* 0x020fe20000400000 */
[----:B------:R-:W-:Y:S01]  /*0bf0*/  FMUL R19, R22, 48 ;  /* 0x4240000016137820 */ /* 0x000fe20000400000 */
[----:B------:R-:W-:Y:S01]  /*0c00*/  FFMA R37, R17, R17, R8 ;  /* 0x0000001111257223 */ /* 0x000fe20000000008 */
[----:B------:R-:W-:Y:S01]  /*0c10*/  FFMA R0, R11, R11, R0 ;  /* 0x0000000b0b007223 */ /* 0x000fe20000000000 */
[----:B------:R-:W-:Y:S01]  /*0c20*/  FFMA R16, R16, R16, R9 ;  /* 0x0000001010107223 */ /* 0x000fe20000000009 */
[----:B------:R-:W-:Y:S01]  /*0c30*/  FFMA R36, R19, R19, R10 ;  /* 0x0000001313247223 */ /* 0x000fe2000000000a */
[----:B------:R-:W-:Y:S01]  /*0c40*/  FMUL R18, R21, 48 ;  /* 0x4240000015127820 */ /* 0x000fe20000400000 */
[----:B------:R-:W-:Y:S01]  /*0c50*/  FMUL R17, R20, 48 ;  /* 0x4240000014117820 */ /* 0x000fe20000400000 */
[----:B------:R0:W4:Y:S01]  /*0c60*/  LDG.E.EL.128 R8, [R2.64+0x1c00] ;  /* 0x001c002402087981 */ /* 0x000122000c2e1d00 */
[----:B------:R-:W-:Y:S01]  /*0c70*/  FMUL R31, R31, 48 ;  /* 0x424000001f1f7820 */ /* 0x000fe20000400000 */
[----:B------:R-:W-:Y:S01]  /*0c80*/  FFMA R37, R18, R18, R37 ;  /* 0x0000001212257223 */ /* 0x000fe20000000025 */
[----:B------:R-:W-:Y:S01]  /*0c90*/  FFMA R0, R17, R17, R0 ;  /* 0x0000001111007223 */ /* 0x000fe20000000000 */
[----:B------:R-:W-:Y:S01]  /*0ca0*/  FMUL R21, R30, 48 ;  /* 0x424000001e157820 */ /* 0x000fe20000400000 */
[----:B------:R-:W-:Y:S01]  /*0cb0*/  FFMA R31, R31, R31, R16 ;  /* 0x0000001f1f1f7223 */ /* 0x000fe20000000010 */
[----:B------:R-:W-:Y:S01]  /*0cc0*/  FMUL R20, R29, 48 ;  /* 0x424000001d147820 */ /* 0x000fe20000400000 */
[----:B------:R0:W5:Y:S01]  /*0cd0*/  LDG.E.EL.128 R16, [R2.64+0x1e00] ;  /* 0x001e002402107981 */ /* 0x000162000c2e1d00 */
[----:B------:R-:W-:Y:S01]  /*0ce0*/  FMUL R29, R28, 48 ;  /* 0x424000001c1d7820 */ /* 0x000fe20000400000 */
[----:B------:R-:W-:Y:S01]  /*0cf0*/  FMUL R28, R35, 48 ;  /* 0x42400000231c7820 */ /* 0x000fe20000400000 */
[----:B------:R-:W-:Y:S01]  /*0d00*/  FFMA R36, R21, R21, R36 ;  /* 0x0000001515247223 */ /* 0x000fe20000000024 */
[----:B------:R-:W-:-:S02]  /*0d10*/  FFMA R37, R20, R20, R37 ;  /* 0x0000001414257223 */ /* 0x000fc40000000025 */
[----:B------:R0:W5:Y:S01]  /*0d20*/  LDG.E.EL.128 R20, [R2.64+0x2000] ;  /* 0x0020002402147981 */ /* 0x000162000c2e1d00 */
[----:B------:R-:W-:Y:S01]  /*0d30*/  FFMA R0, R29, R29, R0 ;  /* 0x0000001d1d007223 */ /* 0x000fe20000000000 */
[----:B------:R-:W-:Y:S02]  /*0d40*/  FFMA R35, R28, R28, R31 ;  /* 0x0000001c1c237223 */ /* 0x000fe4000000001f */
[----:B------:R0:W5:Y:S01]  /*0d50*/  LDG.E.EL.128 R28, [R2.64+0x2200] ;  /* 0x00220024021c7981 */ /* 0x000162000c2e1d00 */
[----:B------:R-:W-:-:S04]  /*0d60*/  FMUL R34, R34, 48 ;  /* 0x4240000022227820 */ /* 0x000fc80000400000 */
[----:B------:R-:W-:Y:S01]  /*0d70*/  FFMA R36, R34, R34, R36 ;  /* 0x0000002222247223 */ /* 0x000fe20000000024 */
[----:B------:R-:W-:Y:S01]  /*0d80*/  FMUL R34, R33, 48 ;  /* 0x4240000021227820 */ /* 0x000fe20000400000 */
[----:B------:R-:W-:-:S03]  /*0d90*/  FMUL R33, R32, 48 ;  /* 0x4240000020217820 */ /* 0x000fc60000400000 */
[----:B------:R-:W-:Y:S01]  /*0da0*/  FFMA R37, R34, R34, R37 ;  /* 0x0000002222257223 */ /* 0x000fe20000000025 */
        /* <DEDUP_REMOVED lines=8> */
[----:B------:R-:W-:Y:S01]  /*0e30*/  FFMA R0, R5, R5, R0 ;  /* 0x0000000505007223 */ /* 0x000fe20000000000 */
[----:B---3--:R-:W-:Y:S01]  /*0e40*/  FMUL R4, R15, 48 ;  /* 0x424000000f047820 */ /* 0x008fe20000400000 */
[----:B------:R-:W-:Y:S01]  /*0e50*/  FMUL R5, R14, 48 ;  /* 0x424000000e057820 */ /* 0x000fe20000400000 */
[----:B0-----:R-:W-:Y:S01]  /*0e60*/  FMUL R2, R13, 48 ;  /* 0x424000000d027820 */ /* 0x001fe20000400000 */
[----:B------:R-:W-:Y:S01]  /*0e70*/  FMUL R3, R12, 48 ;  /* 0x424000000c037820 */ /* 0x000fe20000400000 */
[----:B------:R-:W-:Y:S01]  /*0e80*/  FFMA R35, R4, R4, R35 ;  /* 0x0000000404237223 */ /* 0x000fe20000000023 */
[----:B------:R-:W-:Y:S01]  /*0e90*/  FFMA R36, R5, R5, R36 ;  /* 0x0000000505247223 */ /* 0x000fe20000000024 */
[----:B------:R-:W-:Y:S01]  /*0ea0*/  FFMA R37, R2, R2, R37 ;  /* 0x0000000202257223 */ /* 0x000fe20000000025 */
[----:B------:R-:W-:Y:S01]  /*0eb0*/  FFMA R0, R3, R3, R0 ;  /* 0x0000000303007223 */ /* 0x000fe20000000000 */
[----:B----4-:R-:W-:Y:S01]  /*0ec0*/  FMUL R4, R11, 48 ;  /* 0x424000000b047820 */ /* 0x010fe20000400000 */
[----:B------:R-:W-:Y:S01]  /*0ed0*/  FMUL R5, R10, 48 ;  /* 0x424000000a057820 */ /* 0x000fe20000400000 */
[----:B------:R-:W-:Y:S01]  /*0ee0*/  FMUL R2, R9, 48 ;  /* 0x4240000009027820 */ /* 0x000fe20000400000 */
[----:B------:R-:W-:Y:S01]  /*0ef0*/  FMUL R3, R8, 48 ;  /* 0x4240000008037820 */ /* 0x000fe20000400000 */
[----:B------:R-:W-:Y:S01]  /*0f00*/  FFMA R35, R4, R4, R35 ;  /* 0x0000000404237223 */ /* 0x000fe20000000023 */
[----:B------:R-:W-:Y:S01]  /*0f10*/  FFMA R36, R5, R5, R36 ;  /* 0x0000000505247223 */ /* 0x000fe20000000024 */
[----:B------:R-:W-:Y:S01]  /*0f20*/  FFMA R37, R2, R2, R37 ;  /* 0x0000000202257223 */ /* 0x000fe20000000025 */
[----:B------:R-:W-:Y:S01]  /*0f30*/  FFMA R0, R3, R3, R0 ;  /* 0x0000000303007223 */ /* 0x000fe20000000000 */
[----:B-----5:R-:W-:Y:S01]  /*0f40*/  FMUL R4, R19, 48 ;  /* 0x4240000013047820 */ /* 0x020fe20000400000 */
[----:B------:R-:W-:Y:S01]  /*0f50*/  FMUL R5, R18, 48 ;  /* 0x4240000012057820 */ /* 0x000fe20000400000 */
[----:B------:R-:W-:Y:S01]  /*0f60*/  FMUL R2, R17, 48 ;  /* 0x4240000011027820 */ /* 0x000fe20000400000 */
[----:B------:R-:W-:Y:S01]  /*0f70*/  FMUL R3, R16, 48 ;  /* 0x4240000010037820 */ /* 0x000fe20000400000 */
[----:B------:R-:W-:Y:S01]  /*0f80*/  FFMA R35, R4, R4, R35 ;  /* 0x0000000404237223 */ /* 0x000fe20000000023 */
[----:B------:R-:W-:Y:S01]  /*0f90*/  FFMA R36, R5, R5, R36 ;  /* 0x0000000505247223 */ /* 0x000fe20000000024 */
[----:B------:R-:W-:Y:S01]  /*0fa0*/  FFMA R37, R2, R2, R37 ;  /* 0x0000000202257223 */ /* 0x000fe20000000025 */
[----:B------:R-:W-:Y:S01]  /*0fb0*/  FFMA R0, R3, R3, R0 ;  /* 0x0000000303007223 */ /* 0x000fe20000000000 */
[----:B------:R-:W-:Y:S01]  /*0fc0*/  FMUL R4, R23, 48 ;  /* 0x4240000017047820 */ /* 0x000fe20000400000 */
        /* <DEDUP_REMOVED lines=15> */
[----:B------:R-:W-:Y:S05]  /*10c0*/  BRA `(.L_x_6) ;  /* 0x0000006000007947 */ /* 0x000fea0003800000 */
.L_x_7:
[----:B------:R-:W-:Y:S01]  /*10d0*/  LOP3.LUT R2, R10, 0x1f, RZ, 0xc0, !PT ;  /* 0x0000001f0a027812 */ /* 0x000fe200078ec0ff */
[----:B------:R-:W-:Y:S01]  /*10e0*/  CS2R R22, SRZ ;  /* 0x0000000000167805 */ /* 0x000fe2000001ff00 */
[----:B------:R-:W-:-:S03]  /*10f0*/  CS2R R18, SRZ ;  /* 0x0000000000127805 */ /* 0x000fc6000001ff00 */
[----:B------:R-:W-:-:S05]  /*1100*/  IMAD.WIDE.U32 R2, R2, 0x10, RZ ;  /* 0x0000001002027825 */ /* 0x000fca00078e00ff */
[----:B------:R-:W-:Y:S02]  /*1110*/  LOP3.LUT R25, R4, R2, RZ, 0xfc, !PT ;  /* 0x0000000204197212 */ /* 0x000fe400078efcff */
[----:B------:R-:W-:-:S02]  /*1120*/  LOP3.LUT R27, R27, R3, RZ, 0xfc, !PT ;  /* 0x000000031b1b7212 */ /* 0x000fc400078efcff */
.L_x_6:
[----:B------:R-:W-:Y:S05]  /*1130*/  BSYNC B7 ;  /* 0x0000000000077941 */ /* 0x000fea0003800000 */
.L_x_2:
[----:B------:R-:W-:-:S04]  /*1140*/  FADD R22, R23, R22 ;  /* 0x0000001617167221 */ /* 0x000fc80000000000 */
[----:B------:R-:W-:-:S04]  /*1150*/  FADD R19, R22, R19 ;  /* 0x0000001316137221 */ /* 0x000fc80000000000 */
[----:B------:R-:W-:Y:S01]  /*1160*/  FADD R19, R19, R18 ;  /* 0x0000001213137221 */ /* 0x000fe20000000000 */
[----:B------:R-:W-:Y:S05]  /*1170*/  BRA.DIV ~URZ, `(.L_x_8) ;  /* 0x000005f27f007947 */ /* 0x000fea000b800000 */
[----:B------:R-:W0:Y:S02]  /*1180*/  SHFL.BFLY PT, R0, R19, 0x10, 0x1f ;  /* 0x0e001f0013007f89 */ /* 0x000e2400000e0000 */
[----:B0-----:R-:W-:-:S05]  /*1190*/  FADD R0, R19, R0 ;  /* 0x0000000013007221 */ /* 0x001fca0000000000 */
[----:B------:R-:W0:Y:S02]  /*11a0*/  SHFL.BFLY PT, R3, R0, 0x8, 0x1f ;  /* 0x0d001f0000037f89 */ /* 0x000e2400000e0000 */
[----:B0-----:R-:W-:-:S05]  /*11b0*/  FADD R3, R0, R3 ;  /* 0x0000000300037221 */ /* 0x001fca0000000000 */
[----:B------:R-:W0:Y:S02]  /*11c0*/  SHFL.BFLY PT, R2, R3, 0x4, 0x1f ;  /* 0x0c801f0003027f89 */ /* 0x000e2400000e0000 */
[----:B0-----:R-:W-:-:S05]  /*11d0*/  FADD R2, R3, R2 ;  /* 0x0000000203027221 */ /* 0x001fca0000000000 */
[----:B------:R-:W0:Y:S02]  /*11e0*/  SHFL.BFLY PT, R5, R2, 0x2, 0x1f ;  /* 0x0c401f0002057f89 */ /* 0x000e2400000e0000 */
[----:B0-----:R-:W-:-:S05]  /*11f0*/  FADD R5, R2, R5 ;  /* 0x0000000502057221 */ /* 0x001fca0000000000 */
[----:B------:R0:W1:Y:S02]  /*1200*/  SHFL.BFLY PT, R4, R5, 0x1, 0x1f ;  /* 0x0c201f0005047f89 */ /* 0x00006400000e0000 */
.L_x_11:
[----:B0-----:R-:W0:Y:S01]  /*1210*/  S2R R0, SR_TID.X ;  /* 0x0000000000007919 */ /* 0x001e220000002100 */
[----:B------:R-:W-:Y:S01]  /*1220*/  MOV R3, 0x39e38e39 ;  /* 0x39e38e3900037802 */ /* 0x000fe20000000f00 */
[----:B-1----:R-:W-:Y:S01]  /*1230*/  FADD R4, R4, R5 ;  /* 0x0000000504047221 */ /* 0x002fe20000000000 */
[----:B------:R-:W-:Y:S01]  /*1240*/  MOV R18, 0x4 ;  /* 0x0000000400127802 */ /* 0x000fe20000000f00 */
[----:B------:R-:W1:Y:S01]  /*1250*/  S2R R2, SR_CTAID.X ;  /* 0x0000000000027919 */ /* 0x000e620000002500 */
[----:B------:R-:W-:Y:S01]  /*1260*/  IADD3 R22, P0, R25, c[0x0][0x168], RZ ;  /* 0x00005a0019167a10 */ /* 0x000fe20007f1e0ff */
[----:B------:R-:W-:-:S04]  /*1270*/  FFMA R4, R4, R3, 9.9999997473787516356e-06 ;  /* 0x3727c5ac04047423 */ /* 0x000fc80000000003 */
[----:B------:R2:W3:Y:S01]  /*1280*/  MUFU.RSQ R16, R4 ;  /* 0x0000000400107308 */ /* 0x0004e20000001400 */
[----:B0-----:R-:W-:Y:S02]  /*1290*/  SHF.R.U32.HI R3, RZ, 0x5, R0 ;  /* 0x00000005ff037819 */ /* 0x001fe40000011600 */
[C---:B------:R-:W-:Y:S02]  /*12a0*/  LOP3.LUT R29, R0.reuse, 0x7f, RZ, 0xc0, !PT ;  /* 0x0000007f001d7812 */ /* 0x040fe400078ec0ff */
[----:B------:R-:W-:Y:S02]  /*12b0*/  SHF.L.U32 R28, R0, 0x2, RZ ;  /* 0x00000002001c7819 */ /* 0x000fe400000006ff */
[----:B------:R-:W-:Y:S01]  /*12c0*/  SGXT.U32 R3, R3, 0x2 ;  /* 0x000000020303781a */ /* 0x000fe20000000000 */
[----:B------:R-:W-:Y:S01]  /*12d0*/  IMAD.WIDE.U32 R18, R29, R18, c[0x0][0x170] ;  /* 0x00005c001d127625 */ /* 0x000fe200078e0012 */
[----:B------:R-:W-:Y:S02]  /*12e0*/  LOP3.LUT R28, R28, 0x7c, RZ, 0xc0, !PT ;  /* 0x0000007c1c1c7812 */ /* 0x000fe400078ec0ff */
[----:B-1----:R-:W-:-:S02]  /*12f0*/  LEA R3, R2, R3, 0x2 ;  /* 0x0000000302037211 */ /* 0x002fc400078e10ff */
[----:B------:R-:W-:Y:S02]  /*1300*/  MOV R17, R19 ;  /* 0x0000001300117202 */ /* 0x000fe40000000f00 */
[----:B------:R-:W-:Y:S01]  /*1310*/  MOV R2, 0xffffff80 ;  /* 0xffffff8000027802 */ /* 0x000fe20000000f00 */
[----:B------:R-:W-:Y:S01]  /*1320*/  IMAD R25, R3, 0x900, R28 ;  /* 0x0000090003197824 */ /* 0x000fe200078e021c */
[----:B--23--:R-:W-:-:S02]  /*1330*/  IADD3.X R19, R27, c[0x0][0x16c], RZ, P0, !PT ;  /* 0x00005b001b137a10 */ /* 0x00cfc400007fe4ff */
.L_x_10:
[----:B0-----:R-:W-:Y:S02]  /*1340*/  MOV R4, R18 ;  /* 0x0000001200047202 */ /* 0x001fe40000000f00 */
[----:B------:R-:W-:Y:S02]  /*1350*/  MOV R5, R17 ;  /* 0x0000001100057202 */ /* 0x000fe40000000f00 */
[----:B------:R-:W-:-:S03]  /*1360*/  ISETP.NE.AND P0, PT, R26, RZ, PT ;  /* 0x000000ff1a00720c */ /* 0x000fc60003f05270 */
[----:B------:R0:W5:Y:S01]  /*1370*/  LDG.E.EL R23, [R4.64] ;  /* 0x0000002404177981 */ /* 0x000162000c2e1900 */
[----:B------:R-:W-:Y:S09]  /*1380*/  BSSY B6, `(.L_x_9) ;  /* 0x0000014000067945 */ /* 0x000ff20003800000 */
[----:B------:R-:W-:Y:S05]  /*1390*/  @!P0 BRA `(.L_x_1) ;  /* 0x0000012000008947 */ /* 0x000fea0003800000 */
[----:B0-----:R-:W-:Y:S01]  /*13a0*/  UMOV UR8, 32@lo(assertMessage_1) ;  /* 0x0000000000087882 */ /* 0x001fe20000000000 */
[----:B------:R-:W-:Y:S01]  /*13b0*/  MOV R8, 0x373 ;  /* 0x0000037300087802 */ /* 0x000fe20000000f00 */
[----:B------:R-:W-:Y:S01]  /*13c0*/  UMOV UR9, 32@hi(assertMessage_1) ;  /* 0x0000000000097882 */ /* 0x000fe20000000000 */
[----:B------:R-:W-:Y:S01]  /*13d0*/  MOV R12, 0x1 ;  /* 0x00000001000c7802 */ /* 0x000fe20000000f00 */
[----:B------:R-:W-:Y:S01]  /*13e0*/  UMOV UR6, 32@lo(assertFile_1) ;  /* 0x0000000000067882 */ /* 0x000fe20000000000 */
[----:B------:R-:W-:Y:S01]  /*13f0*/  MOV R13, RZ ;  /* 0x000000ff000d7202 */ /* 0x000fe20000000f00 */
[----:B------:R-:W-:Y:S01]  /*1400*/  UMOV UR7, 32@hi(assertFile_1) ;  /* 0x0000000000077882 */ /* 0x000fe20000000000 */
[----:B------:R-:W-:Y:S01]  /*1410*/  MOV R4, UR8 ;  /* 0x0000000800047c02 */ /* 0x000fe20008000f00 */
[----:B------:R-:W-:Y:S01]  /*1420*/  UMOV UR4, 32@lo(assertFunc_1) ;  /* 0x0000000000047882 */ /* 0x000fe20000000000 */
[----:B------:R-:W-:Y:S01]  /*1430*/  MOV R5, UR9 ;  /* 0x0000000900057c02 */ /* 0x000fe20008000f00 */
[----:B------:R-:W-:Y:S01]  /*1440*/  UMOV UR5, 32@hi(assertFunc_1) ;  /* 0x0000000000057882 */ /* 0x000fe20000000000 */
[----:B------:R-:W-:-:S02]  /*1450*/  MOV R6, UR6 ;  /* 0x0000000600067c02 */ /* 0x000fc40008000f00 */
[----:B------:R-:W-:Y:S02]  /*1460*/  MOV R7, UR7 ;  /* 0x0000000700077c02 */ /* 0x000fe40008000f00 */
[----:B------:R-:W-:Y:S02]  /*1470*/  MOV R10, UR4 ;  /* 0x00000004000a7c02 */ /* 0x000fe40008000f00 */
[----:B------:R-:W-:Y:S02]  /*1480*/  MOV R11, UR5 ;  /* 0x00000005000b7c02 */ /* 0x000fe40008000f00 */
[----:B------:R-:W-:Y:S02]  /*1490*/  MOV R20, 32@lo((triton__0d1d2d3d45de + .L_x_1@srel)) ;  /* 0x0000000000147802 */ /* 0x000fe40000000f00 */
[----:B------:R-:W-:-:S04]  /*14a0*/  MOV R21, 32@hi((triton__0d1d2d3d45de + .L_x_1@srel)) ;  /* 0x0000000000157802 */ /* 0x000fc80000000f00 */
[----:B-----5:R-:W-:Y:S05]  /*14b0*/  CALL.ABS.NOINC `(__assertfail) ;  /* 0x0000000000007943 */ /* 0x020fea0003c00000 */
.L_x_1:
[----:B0-----:R-:W-:Y:S05]  /*14c0*/  BSYNC B6 ;  /* 0x0000000000067941 */ /* 0x001fea0003800000 */
.L_x_9:
[----:B------:R-:W-:Y:S01]  /*14d0*/  ISETP.GE.AND P6, PT, R24, 0x4, PT ;  /* 0x000000041800780c */ /* 0x000fe20003fc6270 */
[----:B------:R-:W-:Y:S01]  /*14e0*/  CS2R R4, SRZ ;  /* 0x0000000000047805 */ /* 0x000fe2000001ff00 */
[----:B------:R-:W-:-:S11]  /*14f0*/  CS2R R6, SRZ ;  /* 0x0000000000067805 */ /* 0x000fd6000001ff00 */
[----:B------:R-:W-:Y:S02]  /*1500*/  @!P6 MOV R12, R22 ;  /* 0x00000016000ce202 */ /* 0x000fe40000000f00 */
[----:B------:R-:W-:-:S05]  /*1510*/  @!P6 MOV R13, R19 ;  /* 0x00000013000de202 */ /* 0x000fca0000000f00 */
[----:B------:R-:W2:Y:S01]  /*1520*/  @!P6 LDG.E.EF.128 R4, [R12.64] ;  /* 0x000000240c04e981 */ /* 0x000ea2000c0e1d00 */
[----:B-----5:R-:W-:Y:S01]  /*1530*/  FADD R0, R23, 1 ;  /* 0x3f80000017007421 */ /* 0x020fe20000000000 */
[----:B------:R-:W-:Y:S01]  /*1540*/  WARPSYNC 0xffffffff ;  /* 0xffffffff00007948 */ /* 0x000fe20003800000 */
[----:B------:R-:W-:Y:S01]  /*1550*/  IADD3 R2, R2, 0x80, RZ ;  /* 0x0000008002027810 */ /* 0x000fe20007ffe0ff */
[----:B------:R-:W-:Y:S06]  /*1560*/  BAR.SYNC 0x0 ;  /* 0x0000000000007b1d */ /* 0x000fec0000000000 */
[----:B------:R-:W-:Y:S04]  /*1570*/  STS [R29.X4], R0 ;  /* 0x000000001d007388 */ /* 0x000fe80000004800 */
[----:B------:R-:W-:Y:S06]  /*1580*/  BAR.SYNC 0x0 ;  /* 0x0000000000007b1d */ /* 0x000fec0000000000 */
[----:B------:R-:W0:Y:S01]  /*1590*/  LDS.128 R8, [R28.X4] ;  /* 0x000000001c087984 */ /* 0x000e220000004c00 */
[----:B------:R-:W-:-:S02]  /*15a0*/  ISETP.GE.U32.AND P0, PT, R2, 0x880, PT ;  /* 0x000008800200780c */ /* 0x000fc40003f06070 */
[----:B------:R-:W-:Y:S02]  /*15b0*/  IADD3 R18, P1, R18, 0x200, RZ ;  /* 0x0000020012127810 */ /* 0x000fe40007f3e0ff */
[----:B------:R-:W-:Y:S02]  /*15c0*/  IADD3 R22, P2, R22, 0x200, RZ ;  /* 0x0000020016167810 */ /* 0x000fe40007f5e0ff */
[----:B------:R-:W-:Y:S02]  /*15d0*/  IADD3.X R17, RZ, R17, RZ, P1, !PT ;  /* 0x00000011ff117210 */ /* 0x000fe40000ffe4ff */
[----:B------:R-:W-:Y:S02]  /*15e0*/  IADD3.X R19, RZ, R19, RZ, P2, !PT ;  /* 0x00000013ff137210 */ /* 0x000fe400017fe4ff */
[----:B--2---:R-:W-:Y:S02]  /*15f0*/  SEL R4, R4, RZ, !P6 ;  /* 0x000000ff04047207 */ /* 0x004fe40007000000 */
[----:B------:R-:W-:-:S02]  /*1600*/  SEL R5, R5, RZ, !P6 ;  /* 0x000000ff05057207 */ /* 0x000fc40007000000 */
[----:B------:R-:W-:Y:S01]  /*1610*/  SEL R6, R6, RZ, !P6 ;  /* 0x000000ff06067207 */ /* 0x000fe20007000000 */
[----:B------:R-:W-:Y:S01]  /*1620*/  FMUL R3, R4, 48 ;  /* 0x4240000004037820 */ /* 0x000fe20000400000 */
[----:B------:R-:W-:Y:S01]  /*1630*/  SEL R7, R7, RZ, !P6 ;  /* 0x000000ff07077207 */ /* 0x000fe20007000000 */
[----:B------:R-:W-:Y:S01]  /*1640*/  FMUL R5, R5, 48 ;  /* 0x4240000005057820 */ /* 0x000fe20000400000 */
[----:B------:R-:W-:Y:S01]  /*1650*/  IADD3 R4, R25, R2, RZ ;  /* 0x0000000219047210 */ /* 0x000fe20007ffe0ff */
[----:B------:R-:W-:Y:S01]  /*1660*/  FMUL R13, R16, R3 ;  /* 0x00000003100d7220 */ /* 0x000fe20000400000 */
[----:B------:R-:W-:Y:S01]  /*1670*/  FMUL R3, R6, 48 ;  /* 0x4240000006037820 */ /* 0x000fe20000400000 */
[C---:B------:R-:W-:Y:S01]  /*1680*/  FMUL R0, R16.reuse, R5 ;  /* 0x0000000510007220 */ /* 0x040fe20000400000 */
[----:B------:R-:W-:Y:S01]  /*1690*/  FMUL R7, R7, 48 ;  /* 0x4240000007077820 */ /* 0x000fe20000400000 */
[----:B0-----:R-:W-:Y:S01]  /*16a0*/  FMUL R8, R13, R8 ;  /* 0x000000080d087220 */ /* 0x001fe20000400000 */
[----:B------:R-:W-:Y:S01]  /*16b0*/  FMUL R3, R16, R3 ;  /* 0x0000000310037220 */ /* 0x000fe20000400000 */
[----:B------:R-:W-:Y:S01]  /*16c0*/  FMUL R9, R0, R9 ;  /* 0x0000000900097220 */ /* 0x000fe20000400000 */
[----:B------:R-:W-:Y:S01]  /*16d0*/  FMUL R0, R16, R7 ;  /* 0x0000000710007220 */ /* 0x000fe20000400000 */
[----:B------:R-:W-:Y:S01]  /*16e0*/  MOV R5, 0x2 ;  /* 0x0000000200057802 */ /* 0x000fe20000000f00 */
[----:B------:R-:W-:-:S02]  /*16f0*/  FMUL R3, R3, R10 ;  /* 0x0000000a03037220 */ /* 0x000fc40000400000 */
[----:B------:R-:W-:Y:S01]  /*1700*/  FMUL R0, R0, R11 ;  /* 0x0000000b00007220 */ /* 0x000fe20000400000 */
[----:B------:R-:W-:Y:S01]  /*1710*/  F2FP.BF16.F32.PACK_AB R8, R9, R8 ;  /* 0x000000080908723e */ /* 0x000fe200000010ff */
[----:B------:R-:W-:-:S03]  /*1720*/  IMAD.WIDE R4, R4, R5, c[0x0][0x178] ;  /* 0x00005e0004047625 */ /* 0x000fc600078e0205 */
[----:B------:R-:W-:-:S05]  /*1730*/  F2FP.BF16.F32.PACK_AB R9, R0, R3 ;  /* 0x000000030009723e */ /* 0x000fca00000010ff */
[----:B------:R0:W-:Y:S01]  /*1740*/  @!P6 STG.E.64 [R4.64], R8 ;  /* 0x000000080400e986 */ /* 0x0001e2000c101b24 */
[----:B------:R-:W-:Y:S05]  /*1750*/  @P0 EXIT ;  /* 0x000000000000094d */ /* 0x000fea0003800000 */
[----:B------:R-:W-:Y:S05]  /*1760*/  BRA `(.L_x_10) ;  /* 0xfffffbd000007947 */ /* 0x000fea000383ffff */
.L_x_8:
[----:B------:R-:W-:Y:S02]  /*1770*/  MOV R5, R19 ;  /* 0x0000001300057202 */ /* 0x000fe40000000f00 */
[----:B------:R-:W-:Y:S02]  /*1780*/  MOV R4, 0x10 ;  /* 0x0000001000047802 */ /* 0x000fe40000000f00 */
[----:B------:R-:W-:Y:S02]  /*1790*/  MOV R0, 0x1f ;  /* 0x0000001f00007802 */ /* 0x000fe40000000f00 */
[----:B------:R-:W-:Y:S02]  /*17a0*/  MOV R7, 0xffffffff ;  /* 0xffffffff00077802 */ /* 0x000fe40000000f00 */
[----:B------:R-:W-:-:S02]  /*17b0*/  MOV R2, 0x17d0 ;  /* 0x000017d000027802 */ /* 0x000fc40000000f00 */
[----:B------:R-:W-:Y:S05]  /*17c0*/  CALL.REL.NOINC `($__internal_0_$__cuda_sm70_shflsync_bfly) ;  /* 0x0000011000007944 */ /* 0x000fea0003c00000 */
[----:B01----:R-:W-:Y:S01]  /*17d0*/  FADD R5, R19, R4 ;  /* 0x0000000413057221 */ /* 0x003fe20000000000 */
[----:B------:R-:W-:-:S02]  /*17e0*/  MOV R4, 0x8 ;  /* 0x0000000800047802 */ /* 0x000fc40000000f00 */
[----:B------:R-:W-:-:S02]  /*17f0*/  MOV R2, 0x1810 ;  /* 0x0000181000027802 */ /* 0x000fc40000000f00 */
[----:B------:R-:W-:Y:S05]  /*1800*/  CALL.REL.NOINC `($__internal_0_$__cuda_sm70_shflsync_bfly) ;  /* 0x000000d000007944 */ /* 0x000fea0003c00000 */
[----:B01----:R-:W-:Y:S01]  /*1810*/  FADD R5, R5, R4 ;  /* 0x0000000405057221 */ /* 0x003fe20000000000 */
[----:B------:R-:W-:Y:S02]  /*1820*/  MOV R4, 0x4 ;  /* 0x0000000400047802 */ /* 0x000fe40000000f00 */
        /* <DEDUP_REMOVED lines=10> */
[----:B------:R-:W-:Y:S05]  /*18d0*/  BRA `(.L_x_11) ;  /* 0xfffff93000007947 */ /* 0x000fea000383ffff */
        .weak           $__internal_0_$__cuda_sm70_shflsync_bfly
        .type           $__internal_0_$__cuda_sm70_shflsync_bfly,@function
        .size           $__internal_0_$__cuda_sm70_shflsync_bfly,(.L_x_13 - $__internal_0_$__cuda_sm70_shflsync_bfly)
$__internal_0_$__cuda_sm70_shflsync_bfly:
[----:B------:R-:W-:Y:S01]  /*18e0*/  MOV R3, 0x0 ;  /* 0x0000000000037802 */ /* 0x000fe20000000f00 */
[----:B------:R-:W-:Y:S04]  /*18f0*/  WARPSYNC R7 ;  /* 0x0000000700007348 */ /* 0x000fe80003800000 */
[----:B------:R0:W1:Y:S01]  /*1900*/  SHFL.BFLY PT, R4, R5, R4, R0 ;  /* 0x0c00000405047389 */ /* 0x00006200000e0000 */
[----:B------:R-:W-:Y:S05]  /*1910*/  RET.REL.NODEC R2 `(triton__0d1d2d3d45de) ;  /* 0xffffe6e002007950 */ /* 0x000fea0003c3ffff */
.L_x_12:
[----:B------:R-:W-:-:S00]  /*1920*/  BRA `(.L_x_12) ;  /* 0xfffffff000007947 */ /* 0x000fc0000383ffff */
[----:B------:R-:W-:-:S00]  /*1930*/  NOP ;  /* 0x0000000000007918 */ /* 0x000fc00000000000 */
        /* <DEDUP_REMOVED lines=12> */
.L_x_13:


//--------------------- .nv.global.init           --------------------------
	.section	.nv.global.init,"aw",@progbits
.nv.global.init:
	.type		_$_str,@object
	.size		_$_str,(assertFunc_1 - _$_str)
_$_str:
        /*0000*/ 	.byte	0x5f, 0x5f, 0x43, 0x55, 0x44, 0x41, 0x5f, 0x46, 0x54, 0x5a, 0x00
	.type		assertFunc_1,@object
	.size		assertFunc_1,(assertFunc_0 - assertFunc_1)
assertFunc_1:
        /*000b*/ 	.byte	0x5f, 0x63, 0x61, 0x6c, 0x6c, 0x5f, 0x77, 0x69, 0x74, 0x68, 0x5f, 0x66, 0x72, 0x61, 0x6d, 0x65
        /*001b*/ 	.byte	0x73, 0x5f, 0x72, 0x65, 0x6d, 0x6f, 0x76, 0x65, 0x64
	.type		assertFunc_0,@object
	.size		assertFunc_0,(assertFile_0 - assertFunc_0)
assertFunc_0:
        /*0024*/ 	.byte	0x5f, 0x63, 0x61, 0x6c, 0x6c, 0x5f, 0x77, 0x69, 0x74, 0x68, 0x5f, 0x66, 0x72, 0x61, 0x6d, 0x65
        /*0034*/ 	.byte	0x73, 0x5f, 0x72, 0x65, 0x6d, 0x6f, 0x76, 0x65, 0x64
	.type		assertFile_0,@object
	.size		assertFile_0,(assertFile_1 - assertFile_0)
assertFile_0:
        /*003d*/ 	.byte	0x3c, 0x66, 0x72, 0x6f, 0x7a, 0x65, 0x6e, 0x20, 0x69, 0x6d, 0x70, 0x6f, 0x72, 0x74, 0x6c, 0x69
        /*004d*/ 	.byte	0x62, 0x2e, 0x5f, 0x62, 0x6f, 0x6f, 0x74, 0x73, 0x74, 0x72, 0x61, 0x70, 0x5f, 0x65, 0x78, 0x74
        /*005d*/ 	.byte	0x65, 0x72, 0x6e, 0x61, 0x6c, 0x3e
	.type		assertFile_1,@object
	.size		assertFile_1,(assertMessage_0 - assertFile_1)
assertFile_1:
        /*0063*/ 	.byte	0x3c, 0x66, 0x72, 0x6f, 0x7a, 0x65, 0x6e, 0x20, 0x69, 0x6d, 0x70, 0x6f, 0x72, 0x74, 0x6c, 0x69
        /*0073*/ 	.byte	0x62, 0x2e, 0x5f, 0x62, 0x6f, 0x6f, 0x74, 0x73, 0x74, 0x72, 0x61, 0x70, 0x5f, 0x65, 0x78, 0x74
        /*0083*/ 	.byte	0x65, 0x72, 0x6e, 0x61, 0x6c, 0x3e
	.type		assertMessage_0,@object
	.size		assertMessage_0,(assertMessage_1 - assertMessage_0)
assertMessage_0:
        /*0089*/ 	.byte	0x69, 0x6e, 0x64, 0x65, 0x78, 0x20, 0x6f, 0x75, 0x74, 0x20, 0x6f, 0x66, 0x20, 0x62, 0x6f, 0x75
        /*0099*/ 	.byte	0x6e, 0x64, 0x73, 0x3a, 0x20, 0x30, 0x20, 0x3c, 0x3d, 0x20, 0x74, 0x6d, 0x70, 0x33, 0x20, 0x3c
        /*00a9*/ 	.byte	0x20, 0x32, 0x38, 0x38, 0x32, 0x35, 0x36
	.type		assertMessage_1,@object
	.size		assertMessage_1,(.L_2 - assertMessage_1)
assertMessage_1:
        /*00b0*/ 	.byte	0x69, 0x6e, 0x64, 0x65, 0x78, 0x20, 0x6f, 0x75, 0x74, 0x20, 0x6f, 0x66, 0x20, 0x62, 0x6f, 0x75
        /*00c0*/ 	.byte	0x6e, 0x64, 0x73, 0x3a, 0x20, 0x30, 0x20, 0x3c, 0x3d, 0x20, 0x74, 0x6d, 0x70, 0x31, 0x33, 0x20
        /*00d0*/ 	.byte	0x3c, 0x20, 0x32, 0x38, 0x38, 0x32, 0x35, 0x36
.L_2:


//--------------------- .nv.shared.triton__0d1d2d3d45de --------------------------
	.section	.nv.shared.triton__0d1d2d3d45de,"aw",@nobits
	.align	16


//--------------------- SYMBOLS --------------------------

	.type		__assertfail,@function
